//
// Generated by NVIDIA NVVM Compiler
//
// Compiler Build ID: CL-36424714
// Cuda compilation tools, release 13.0, V13.0.88
// Based on NVVM 20.0.0
//

.version 9.0
.target sm_100
.address_size 64

	// .globl	_Z12helloFromGPUv
.extern .func  (.param .b32 func_retval0) vprintf
(
	.param .b64 vprintf_param_0,
	.param .b64 vprintf_param_1
)
;
.global .align 1 .b8 $str[45] = {72, 101, 108, 108, 111, 32, 87, 111, 114, 108, 100, 32, 102, 114, 111, 109, 32, 71, 80, 85, 32, 97, 110, 100, 32, 102, 114, 111, 109, 32, 116, 104, 114, 101, 97, 100, 32, 35, 58, 37, 100, 46, 33, 10};

.visible .entry _Z12helloFromGPUv()
{
	.local .align 8 .b8 	__local_depot0[8];
	.reg .b64 	%SP;
	.reg .b64 	%SPL;
	.reg .b32 	%r<4>;
	.reg .b64 	%rd<5>;

	mov.u64 	%SPL, __local_depot0;
	cvta.local.u64 	%SP, %SPL;
	add.u64 	%rd1, %SP, 0;
	add.u64 	%rd2, %SPL, 0;
	mov.u32 	%r1, %tid.x;
	st.local.u32 	[%rd2], %r1;
	mov.u64 	%rd3, $str;
	cvta.global.u64 	%rd4, %rd3;
	{ // callseq 0, 0
	.param .b64 param0;
	st.param.b64 	[param0], %rd4;
	.param .b64 param1;
	st.param.b64 	[param1], %rd1;
	.param .b32 retval0;
	call.uni (retval0), 
	vprintf, 
	(
	param0, 
	param1
	);
	ld.param.b32 	%r2, [retval0];
	} // callseq 0
	ret;

}


// ===== COMPILED SASS (sm_100) =====

	.target	sm_100

	.elftype	@"ET_EXEC"


//--------------------- .note.nv.tkinfo           --------------------------
	.section	.note.nv.tkinfo,"",@"SHT_NOTE"
	.sectionflags	@"SHF_NOTE_NV_TKINFO"
	.tkinfo
        /*0018*/ 	.word	0x00000002
        /*0030*/ 	.string	""
        /*0030*/ 	.string	"ptxas"
        /*0030*/ 	.string	"Cuda compilation tools, release 13.0, V13.0.88"
        /*0030*/ 	.string	"Build cuda_13.0.r13.0/compiler.36424714_0"
        /*0030*/ 	.string	"-arch sm_100 -m 64 "



//--------------------- .note.nv.cuinfo           --------------------------
	.section	.note.nv.cuinfo,"",@"SHT_NOTE"
	.sectionflags	@"SHF_NOTE_NV_CUINFO"
        /*0018*/ 	.short	0x0002
        /*001a*/ 	.short	0x0064
        /*001c*/ 	.short	0x0082
	.zero		2


//--------------------- .nv.info                  --------------------------
	.section	.nv.info,"",@"SHT_CUDA_INFO"
	.align	4


	//----- nvinfo : EIATTR_REGCOUNT
	.align		4
        /*0000*/ 	.byte	0x04, 0x2f
        /*0002*/ 	.short	(.L_2 - .L_1)
	.align		4
.L_1:
        /*0004*/ 	.word	index@(_Z12helloFromGPUv)
        /*0008*/ 	.word	0x00000018


	//----- nvinfo : EIATTR_FRAME_SIZE
	.align		4
.L_2:
        /*000c*/ 	.byte	0x04, 0x11
        /*000e*/ 	.short	(.L_4 - .L_3)
	.align		4
.L_3:
        /*0010*/ 	.word	index@(_Z12helloFromGPUv)
        /*0014*/ 	.word	0x00000008


	//----- nvinfo : EIATTR_MIN_STACK_SIZE
	.align		4
.L_4:
        /*0018*/ 	.byte	0x04, 0x12
        /*001a*/ 	.short	(.L_6 - .L_5)
	.align		4
.L_5:
        /*001c*/ 	.word	index@(_Z12helloFromGPUv)
        /*0020*/ 	.word	0x00000008
.L_6:


//--------------------- .nv.compat                --------------------------
	.section	.nv.compat,"",@"SHT_CUDA_COMPAT_INFO"
	.align	4
        /*0000*/ 	.byte	0x02, 0x09, 0x00, 0x00, 0x02, 0x02, 0x01, 0x00, 0x02, 0x05, 0x05, 0x00, 0x03, 0x07, 0x01, 0x01
        /*0010*/ 	.byte	0x02, 0x03, 0x00, 0x00, 0x02, 0x06, 0x01, 0x00, 0x04, 0x0b, 0x08, 0x00, 0x09, 0x00, 0x00, 0x00
        /*0020*/ 	.byte	0x00, 0x00, 0x00, 0x00


//--------------------- .nv.info._Z12helloFromGPUv --------------------------
	.section	.nv.info._Z12helloFromGPUv,"",@"SHT_CUDA_INFO"
	.sectionflags	@""
	.align	4


	//----- nvinfo : EIATTR_CUDA_API_VERSION
	.align		4
        /*0000*/ 	.byte	0x04, 0x37
        /*0002*/ 	.short	(.L_8 - .L_7)
.L_7:
        /*0004*/ 	.word	0x00000082


	//----- nvinfo : EIATTR_SPARSE_MMA_MASK
	.align		4
.L_8:
        /*0008*/ 	.byte	0x03, 0x50
        /*000a*/ 	.short	0x0000


	//----- nvinfo : EIATTR_MAXREG_COUNT
	.align		4
        /*000c*/ 	.byte	0x03, 0x1b
        /*000e*/ 	.short	0x00ff


	//----- nvinfo : EIATTR_EXTERNS
	.align		4
        /*0010*/ 	.byte	0x04, 0x0f
        /*0012*/ 	.short	(.L_10 - .L_9)


	//   ....[0]....
	.align		4
.L_9:
        /*0014*/ 	.word	index@(vprintf)


	//----- nvinfo : EIATTR_MERCURY_ISA_VERSION
	.align		4
.L_10:
        /*0018*/ 	.byte	0x03, 0x5f
        /*001a*/ 	.short	0x0101


	//----- nvinfo : EIATTR_VRC_CTA_INIT_COUNT
	.align		4
        /*001c*/ 	.byte	0x02, 0x4a
	.zero		1
	.zero		1


	//----- nvinfo : EIATTR_SYSCALL_OFFSETS
	.align		4
        /*0020*/ 	.byte	0x04, 0x46
        /*0022*/ 	.short	(.L_12 - .L_11)


	//   ....[0]....
.L_11:
        /*0024*/ 	.word	0x000000e0


	//----- nvinfo : EIATTR_EXIT_INSTR_OFFSETS
	.align		4
.L_12:
        /*0028*/ 	.byte	0x04, 0x1c
        /*002a*/ 	.short	(.L_14 - .L_13)


	//   ....[0]....
.L_13:
        /*002c*/ 	.word	0x000000f0


	//----- nvinfo : EIATTR_SW_WAR
	.align		4
.L_14:
        /*0030*/ 	.byte	0x04, 0x36
        /*0032*/ 	.short	(.L_16 - .L_15)
.L_15:
        /*0034*/ 	.word	0x00000008
.L_16:


//--------------------- .nv.callgraph             --------------------------
	.section	.nv.callgraph,"",@"SHT_CUDA_CALLGRAPH"
	.align	4
	.sectionentsize	8
	.align		4
        /*0000*/ 	.word	0x00000000
	.align		4
        /*0004*/ 	.word	0xffffffff
	.align		4
        /*0008*/ 	.word	index@(_Z12helloFromGPUv)
	.align		4
        /*000c*/ 	.word	index@(vprintf)
	.align		4
        /*0010*/ 	.word	0x00000000
	.align		4
        /*0014*/ 	.word	0xfffffffe
	.align		4
        /*0018*/ 	.word	0x00000000
	.align		4
        /*001c*/ 	.word	0xfffffffd
	.align		4
        /*0020*/ 	.word	0x00000000
	.align		4
        /*0024*/ 	.word	0xfffffffc


//--------------------- .nv.constant4             --------------------------
	.section	.nv.constant4,"a",@progbits
	.align	8
	.align		8
.nv.constant4:
        /*0000*/ 	.dword	vprintf
	.align		8
        /*0008*/ 	.dword	$str


//--------------------- .text._Z12helloFromGPUv   --------------------------
	.section	.text._Z12helloFromGPUv,"ax",@progbits
	.align	128
        .global         _Z12helloFromGPUv
        .type           _Z12helloFromGPUv,@function
        .size           _Z12helloFromGPUv,(.L_x_2 - _Z12helloFromGPUv)
        .other          _Z12helloFromGPUv,@"STO_CUDA_ENTRY STV_DEFAULT"
_Z12helloFromGPUv:
.text._Z12helloFromGPUv:
[----:B------:R-:W0:Y:S01]  /*0000*/  LDC R1, c[0x0][0x37c] ;  /* 0x0000df00ff017b82 */ /* 0x000e220000000800 */
[----:B------:R-:W1:Y:S01]  /*0010*/  S2R R8, SR_TID.X ;  /* 0x0000000000087919 */ /* 0x000e620000002100 */
[----:B0-----:R-:W-:Y:S01]  /*0020*/  VIADD R1, R1, 0xfffffff8 ;  /* 0xfffffff801017836 */ /* 0x001fe20000000000 */
[----:B------:R-:W-:Y:S01]  /*0030*/  MOV R0, 0x0 ;  /* 0x0000000000007802 */ /* 0x000fe20000000f00 */
[----:B------:R-:W0:Y:S04]  /*0040*/  LDCU UR4, c[0x0][0x2f8] ;  /* 0x00005f00ff0477ac */ /* 0x000e280008000800 */
[----:B------:R2:W3:Y:S01]  /*0050*/  LDC.64 R2, c[0x4][R0] ;  /* 0x0100000000027b82 */ /* 0x0004e20000000a00 */
[----:B------:R-:W4:Y:S01]  /*0060*/  LDCU.64 UR6, c[0x4][0x8] ;  /* 0x01000100ff0677ac */ /* 0x000f220008000a00 */
[----:B------:R-:W5:Y:S01]  /*0070*/  LDCU UR5, c[0x0][0x2fc] ;  /* 0x00005f80ff0577ac */ /* 0x000f620008000800 */
[----:B0-----:R-:W-:Y:S01]  /*0080*/  IADD3 R6, P0, PT, R1, UR4, RZ ;  /* 0x0000000401067c10 */ /* 0x001fe2000ff1e0ff */
[----:B----4-:R-:W-:Y:S01]  /*0090*/  IMAD.U32 R4, RZ, RZ, UR6 ;  /* 0x00000006ff047e24 */ /* 0x010fe2000f8e00ff */
[----:B------:R-:W-:-:S03]  /*00a0*/  MOV R5, UR7 ;  /* 0x0000000700057c02 */ /* 0x000fc60008000f00 */
[----:B-----5:R-:W-:Y:S01]  /*00b0*/  IMAD.X R7, RZ, RZ, UR5, P0 ;  /* 0x00000005ff077e24 */ /* 0x020fe200080e06ff */
[----:B-1----:R2:W-:Y:S07]  /*00c0*/  STL [R1], R8 ;  /* 0x0000000801007387 */ /* 0x0025ee0000100800 */
[----:B------:R-:W-:-:S07]  /*00d0*/  LEPC R20, `(.L_x_0) ;  /* 0x000000001014794e */ /* 0x000fce0000000000 */
[----:B--23--:R-:W-:Y:S05]  /*00e0*/  CALL.ABS.NOINC R2 ;  /* 0x0000000002007343 */ /* 0x00cfea0003c00000 */
.L_x_0:
[----:B------:R-:W-:Y:S05]  /*00f0*/  EXIT ;  /* 0x000000000000794d */ /* 0x000fea0003800000 */
.L_x_1:
[----:B------:R-:W-:-:S00]  /*0100*/  BRA `(.L_x_1) ;  /* 0xfffffffc00fc7947 */ /* 0x000fc0000383ffff */
[----:B------:R-:W-:-:S00]  /*0110*/  NOP ;  /* 0x0000000000007918 */ /* 0x000fc00000000000 */
        /* <DEDUP_REMOVED lines=14> */
.L_x_2:


//--------------------- .nv.global.init           --------------------------
	.section	.nv.global.init,"aw",@progbits
.nv.global.init:
	.type		$str,@object
	.size		$str,(.L_0 - $str)
$str:
        /*0000*/ 	.byte	0x48, 0x65, 0x6c, 0x6c, 0x6f, 0x20, 0x57, 0x6f, 0x72, 0x6c, 0x64, 0x20, 0x66, 0x72, 0x6f, 0x6d
        /*0010*/ 	.byte	0x20, 0x47, 0x50, 0x55, 0x20, 0x61, 0x6e, 0x64, 0x20, 0x66, 0x72, 0x6f, 0x6d, 0x20, 0x74, 0x68
        /*0020*/ 	.byte	0x72, 0x65, 0x61, 0x64, 0x20, 0x23, 0x3a, 0x25, 0x64, 0x2e, 0x21, 0x0a, 0x00
.L_0:


//--------------------- .nv.shared.reserved.0     --------------------------
	.section	.nv.shared.reserved.0,"aw",@nobits
	.weak		__nv_reservedSMEM_offset_0_alias
	.size		__nv_reservedSMEM_offset_0_alias, 0, 64
	.other		__nv_reservedSMEM_offset_0_alias,@"STO_CUDA_RESERVED_SHARED STV_DEFAULT"
__nv_reservedSMEM_offset_0_alias:
	.zero		0
	.zero		64


//--------------------- .nv.constant0._Z12helloFromGPUv --------------------------
	.section	.nv.constant0._Z12helloFromGPUv,"a",@progbits
	.sectionflags	@""
	.align	4
.nv.constant0._Z12helloFromGPUv:
	.zero		896


//--------------------- SYMBOLS --------------------------

	.type		.nv.reservedSmem.offset0,@object
	.size		.nv.reservedSmem.offset0,0x4
	.type		vprintf,@function
